	.headerflags	@"EF_CUDA_TEXMODE_UNIFIED EF_CUDA_64BIT_ADDRESS EF_CUDA_ACCELERATORS EF_CUDA_SM90 EF_CUDA_VIRTUAL_SM(EF_CUDA_SM90)"
	.elftype	@"ET_EXEC"


//--------------------- .nv.info                  --------------------------
	.section	.nv.info,"",@"SHT_CUDA_INFO"
	.align	4


	//----- nvinfo : EIATTR_REGCOUNT
	.align		4
        /*0000*/ 	.byte	0x04, 0x2f
        /*0002*/ 	.short	(.L_1 - .L_0)
	.align		4
.L_0:
        /*0004*/ 	.word	index@(triton_mm)
        /*0008*/ 	.word	0x00000028


	//----- nvinfo : EIATTR_MIN_STACK_SIZE
	.align		4
.L_1:
        /*000c*/ 	.byte	0x04, 0x12
        /*000e*/ 	.short	(.L_3 - .L_2)
	.align		4
.L_2:
        /*0010*/ 	.word	index@(triton_mm)
        /*0014*/ 	.word	0x00000000


	//----- nvinfo : EIATTR_FRAME_SIZE
	.align		4
.L_3:
        /*0018*/ 	.byte	0x04, 0x11
        /*001a*/ 	.short	(.L_5 - .L_4)
	.align		4
.L_4:
        /*001c*/ 	.word	index@(triton_mm)
        /*0020*/ 	.word	0x00000000


	//----- nvinfo : EIATTR_MIN_STACK_SIZE
	.align		4
.L_5:
        /*0024*/ 	.byte	0x04, 0x12
        /*0026*/ 	.short	(.L_7 - .L_6)
	.align		4
.L_6:
        /*0028*/ 	.word	index@(triton_mm)
        /*002c*/ 	.word	0x00000000
.L_7:


//--------------------- .nv.info.triton_mm        --------------------------
	.section	.nv.info.triton_mm,"",@"SHT_CUDA_INFO"
	.sectionflags	@""
	.align	4


	//----- nvinfo : EIATTR_CUDA_API_VERSION
	.align		4
        /*0000*/ 	.byte	0x04, 0x37
        /*0002*/ 	.short	(.L_9 - .L_8)
.L_8:
        /*0004*/ 	.word	0x0000007c


	//----- nvinfo : EIATTR_KPARAM_INFO
	.align		4
.L_9:
        /*0008*/ 	.byte	0x04, 0x17
        /*000a*/ 	.short	(.L_11 - .L_10)
.L_10:
        /*000c*/ 	.word	0x00000000
        /*0010*/ 	.short	0x0002
        /*0012*/ 	.short	0x0010
        /*0014*/ 	.byte	0x00, 0xf0, 0x21, 0x00


	//----- nvinfo : EIATTR_KPARAM_INFO
	.align		4
.L_11:
        /*0018*/ 	.byte	0x04, 0x17
        /*001a*/ 	.short	(.L_13 - .L_12)
.L_12:
        /*001c*/ 	.word	0x00000000
        /*0020*/ 	.short	0x0001
        /*0022*/ 	.short	0x0008
        /*0024*/ 	.byte	0x00, 0xf0, 0x21, 0x00


	//----- nvinfo : EIATTR_KPARAM_INFO
	.align		4
.L_13:
        /*0028*/ 	.byte	0x04, 0x17
        /*002a*/ 	.short	(.L_15 - .L_14)
.L_14:
        /*002c*/ 	.word	0x00000000
        /*0030*/ 	.short	0x0000
        /*0032*/ 	.short	0x0000
        /*0034*/ 	.byte	0x00, 0xf0, 0x21, 0x00


	//----- nvinfo : EIATTR_SPARSE_MMA_MASK
	.align		4
.L_15:
        /*0038*/ 	.byte	0x03, 0x50
        /*003a*/ 	.short	0x0000


	//----- nvinfo : EIATTR_MAXREG_COUNT
	.align		4
        /*003c*/ 	.byte	0x03, 0x1b
        /*003e*/ 	.short	0x00ff


	//----- nvinfo : EIATTR_EXIT_INSTR_OFFSETS
	.align		4
        /*0040*/ 	.byte	0x04, 0x1c
        /*0042*/ 	.short	(.L_17 - .L_16)


	//   ....[0]....
.L_16:
        /*0044*/ 	.word	0x000027d0


	//   ....[1]....
        /*0048*/ 	.word	0x00002820


	//----- nvinfo : EIATTR_MAX_THREADS
	.align		4
.L_17:
        /*004c*/ 	.byte	0x04, 0x05
        /*004e*/ 	.short	(.L_19 - .L_18)
.L_18:
        /*0050*/ 	.word	0x00000040
        /*0054*/ 	.word	0x00000001
        /*0058*/ 	.word	0x00000001


	//----- nvinfo : EIATTR_CBANK_PARAM_SIZE
	.align		4
.L_19:
        /*005c*/ 	.byte	0x03, 0x19
        /*005e*/ 	.short	0x0018


	//----- nvinfo : EIATTR_PARAM_CBANK
	.align		4
        /*0060*/ 	.byte	0x04, 0x0a
        /*0062*/ 	.short	(.L_21 - .L_20)
	.align		4
.L_20:
        /*0064*/ 	.word	index@(.nv.constant0.triton_mm)
        /*0068*/ 	.short	0x0210
        /*006a*/ 	.short	0x0018


	//----- nvinfo : EIATTR_SW_WAR
	.align		4
.L_21:
        /*006c*/ 	.byte	0x04, 0x36
        /*006e*/ 	.short	(.L_23 - .L_22)
.L_22:
        /*0070*/ 	.word	0x00000008
.L_23:


//--------------------- .nv.callgraph             --------------------------
	.section	.nv.callgraph,"",@"SHT_CUDA_CALLGRAPH"
	.align	4
	.sectionentsize	8
	.align		4
        /*0000*/ 	.word	0x00000000
	.align		4
        /*0004*/ 	.word	0xffffffff
	.align		4
        /*0008*/ 	.word	0x00000000
	.align		4
        /*000c*/ 	.word	0xfffffffe
	.align		4
        /*0010*/ 	.word	0x00000000
	.align		4
        /*0014*/ 	.word	0xfffffffd
	.align		4
        /*0018*/ 	.word	0x00000000
	.align		4
        /*001c*/ 	.word	0xfffffffc


//--------------------- .text.triton_mm           --------------------------
	.section	.text.triton_mm,"ax",@progbits
	.sectionflags	@"SHF_BARRIERS=1"
	.align	128
        .global         triton_mm
        .type           triton_mm,@function
        .size           triton_mm,(.L_x_1 - triton_mm)
        .other          triton_mm,@"STO_CUDA_ENTRY STV_DEFAULT"
triton_mm:
.text.triton_mm:
[----:B------:R-:W1:Y:S08]  /*0000*/  LDC R1, c[0x0][0x28] ;  /* 0x00000a00ff017b82 */ /* 0x000e700000000800 */
[----:B------:R-:W2:Y:S01]  /*0010*/  S2UR UR13, SR_CTAID.X ;  /* 0x00000000000d79c3 */ /* 0x000ea20000002500 */
[----:B------:R-:W-:-:S07]  /*0020*/  ULDC.64 UR14, c[0x0][0x208] ;  /* 0x00008200000e7ab9 */ /* 0x000fce0000000a00 */
[----:B------:R-:W3:Y:S08]  /*0030*/  LDC.64 R36, c[0x0][0x210] ;  /* 0x00008400ff247b82 */ /* 0x000ef00000000a00 */
[----:B------:R-:W4:Y:S01]  /*0040*/  LDC.64 R32, c[0x0][0x218] ;  /* 0x00008600ff207b82 */ /* 0x000f220000000a00 */
[----:B--2---:R-:W-:Y:S02]  /*0050*/  UIMAD.WIDE UR4, UR13, 0x2aaaaaab, URZ ;  /* 0x2aaaaaab0d0478a5 */ /* 0x004fe4000f8e023f */
[----:B------:R-:W-:-:S02]  /*0060*/  UISETP.GE.AND UP2, UPT, UR13, URZ, UPT ;  /* 0x0000003f0d00728c */ /* 0x000fc4000bf46270 */
[----:B------:R-:W-:-:S04]  /*0070*/  USHF.R.U32.HI UR4, URZ, 0x1f, UR5 ;  /* 0x0000001f3f047899 */ /* 0x000fc80008011605 */
[----:B------:R-:W-:-:S03]  /*0080*/  ULEA.HI.SX32 UR6, UR5, UR4, 0x19 ;  /* 0x0000000405067291 */ /* 0x000fc6000f8fca3f */
[----:B------:R-:W-:Y:S01]  /*0090*/  UMOV UR4, 0xfffffff8 ;  /* 0xfffffff800047882 */ /* 0x000fe20000000000 */
[----:B------:R-:W-:Y:S02]  /*00a0*/  UIMAD UR8, UR6, -0x300, UR13 ;  /* 0xfffffd00060878a4 */ /* 0x000fe4000f8e020d */
[----:B------:R-:W-:-:S04]  /*00b0*/  UIMAD UR4, UR6, UR4, 0x1 ;  /* 0x00000001060474a4 */ /* 0x000fc8000f8e0204 */
[----:B------:R-:W-:Y:S01]  /*00c0*/  UISETP.LT.AND UP0, UPT, UR4, 0x8, UPT ;  /* 0x000000080400788c */ /* 0x000fe2000bf01270 */
[----:B------:R-:W-:-:S03]  /*00d0*/  IMAD.U32 R4, RZ, RZ, UR8 ;  /* 0x00000008ff047e24 */ /* 0x000fc6000f8e00ff */
[----:B------:R-:W-:Y:S02]  /*00e0*/  USEL UR7, UR4, 0x8, UP0 ;  /* 0x0000000804077887 */ /* 0x000fe40008000000 */
[----:B------:R-:W-:Y:S01]  /*00f0*/  IABS R4, R4 ;  /* 0x0000000400047213 */ /* 0x000fe20000000000 */
[----:B------:R-:W-:Y:S01]  /*0100*/  UMOV UR4, URZ ;  /* 0x0000003f00047c82 */ /* 0x000fe20008000000 */
[----:B------:R-:W-:Y:S02]  /*0110*/  ULOP3.LUT UR8, UR8, UR7, URZ, 0x3c, !UPT ;  /* 0x0000000708087292 */ /* 0x000fe4000f8e3c3f */
[----:B------:R-:W-:Y:S01]  /*0120*/  IMAD.U32 R3, RZ, RZ, UR7 ;  /* 0x00000007ff037e24 */ /* 0x000fe2000f8e00ff */
[----:B------:R-:W-:-:S04]  /*0130*/  R2UR UR10, R4 ;  /* 0x00000000040a72ca */ /* 0x000fc800000e0000 */
[-C--:B------:R-:W-:Y:S02]  /*0140*/  IABS R0, R3.reuse ;  /* 0x0000000300007213 */ /* 0x080fe40000000000 */
[----:B------:R-:W-:Y:S02]  /*0150*/  IABS R3, R3 ;  /* 0x0000000300037213 */ /* 0x000fe40000000000 */
[----:B------:R-:W-:-:S13]  /*0160*/  R2UR UR16, R0 ;  /* 0x00000000001072ca */ /* 0x000fda00000e0000 */
[----:B------:R-:W2:Y:S08]  /*0170*/  I2F.RP R0, UR16 ;  /* 0x0000001000007d06 */ /* 0x000eb00008209400 */
[----:B--2---:R-:W2:Y:S02]  /*0180*/  MUFU.RCP R0, R0 ;  /* 0x0000000000007308 */ /* 0x004ea40000001000 */
[----:B--2---:R-:W-:-:S02]  /*0190*/  VIADD R2, R0, 0xffffffe ;  /* 0x0ffffffe00027836 */ /* 0x004fc40000000000 */
[----:B------:R-:W-:Y:S02]  /*01a0*/  IMAD.MOV R0, RZ, RZ, -R3 ;  /* 0x000000ffff007224 */ /* 0x000fe400078e0a03 */
[----:B------:R-:W2:Y:S02]  /*01b0*/  S2R R3, SR_TID.X ;  /* 0x0000000000037919 */ /* 0x000ea40000002100 */
[----:B------:R-:W5:Y:S01]  /*01c0*/  F2I.FTZ.U32.TRUNC.NTZ R2, R2 ;  /* 0x0000000200027305 */ /* 0x000f62000021f000 */
[----:B------:R-:W-:Y:S02]  /*01d0*/  R2UR UR11, R0 ;  /* 0x00000000000b72ca */ /* 0x000fe400000e0000 */
[----:B-1---5:R-:W-:-:S13]  /*01e0*/  R2UR UR5, R2 ;  /* 0x00000000020572ca */ /* 0x022fda00000e0000 */
[----:B------:R-:W-:Y:S01]  /*01f0*/  UIADD3 UR9, URZ, -UR5, URZ ;  /* 0x800000053f097290 */ /* 0x000fe2000fffe03f */
[--C-:B--2---:R-:W-:Y:S01]  /*0200*/  SHF.R.U32.HI R25, RZ, 0x2, R3.reuse ;  /* 0x00000002ff197819 */ /* 0x104fe20000011603 */
[C---:B------:R-:W-:Y:S02]  /*0210*/  IMAD.SHL.U32 R26, R3.reuse, 0x8, RZ ;  /* 0x00000008031a7824 */ /* 0x040fe400078e00ff */
[----:B------:R-:W-:Y:S01]  /*0220*/  UIMAD UR9, UR9, UR16, URZ ;  /* 0x00000010090972a4 */ /* 0x000fe2000f8e023f */
[--C-:B------:R-:W-:Y:S01]  /*0230*/  SHF.R.U32.HI R13, RZ, 0x4, R3.reuse ;  /* 0x00000004ff0d7819 */ /* 0x100fe20000011603 */
[----:B------:R-:W-:Y:S01]  /*0240*/  IMAD.SHL.U32 R12, R3, 0x20, RZ ;  /* 0x00000020030c7824 */ /* 0x000fe200078e00ff */
[----:B------:R-:W-:Y:S01]  /*0250*/  SGXT.U32 R25, R25, 0x4 ;  /* 0x000000041919781a */ /* 0x000fe20000000000 */
[----:B------:R-:W-:Y:S01]  /*0260*/  UIMAD.WIDE.U32 UR4, UR5, UR9, UR4 ;  /* 0x00000009050472a5 */ /* 0x000fe2000f8e0004 */
[--C-:B------:R-:W-:Y:S02]  /*0270*/  SHF.R.U32.HI R14, RZ, 0x1, R3.reuse ;  /* 0x00000001ff0e7819 */ /* 0x100fe40000011603 */
[----:B------:R-:W-:-:S02]  /*0280*/  SHF.R.U32.HI R15, RZ, 0x3, R3 ;  /* 0x00000003ff0f7819 */ /* 0x000fc40000011603 */
[----:B------:R-:W-:Y:S02]  /*0290*/  SGXT.U32 R13, R13, 0x1 ;  /* 0x000000010d0d781a */ /* 0x000fe40000000000 */
[----:B------:R-:W-:Y:S01]  /*02a0*/  UMOV UR9, UR5 ;  /* 0x0000000500097c82 */ /* 0x000fe20008000000 */
[----:B------:R-:W-:Y:S01]  /*02b0*/  SGXT.U32 R14, R14, 0x2 ;  /* 0x000000020e0e781a */ /* 0x000fe20000000000 */
[----:B------:R-:W-:Y:S01]  /*02c0*/  UIMAD.WIDE.U32 UR4, UR9, UR10, URZ ;  /* 0x0000000a090472a5 */ /* 0x000fe2000f8e003f */
[----:B------:R-:W-:Y:S02]  /*02d0*/  SGXT.U32 R15, R15, 0x1 ;  /* 0x000000010f0f781a */ /* 0x000fe40000000000 */
[----:B------:R-:W-:Y:S01]  /*02e0*/  LOP3.LUT R12, R12, 0x1e0, RZ, 0xe2, !PT ;  /* 0x000001e00c0c7812 */ /* 0x000fe200078ee2ff */
[----:B------:R-:W-:Y:S01]  /*02f0*/  UIMAD UR4, UR5, UR11, UR10 ;  /* 0x0000000b050472a4 */ /* 0x000fe2000f8e020a */
[----:B------:R-:W1:Y:S01]  /*0300*/  S2UR UR10, SR_CgaCtaId ;  /* 0x00000000000a79c3 */ /* 0x000e620000008800 */
[----:B------:R-:W-:-:S02]  /*0310*/  LOP3.LUT R27, R3, 0x3, RZ, 0xc0, !PT ;  /* 0x00000003031b7812 */ /* 0x000fc400078ec0ff */
[----:B------:R-:W-:-:S11]  /*0320*/  UISETP.GT.U32.AND UP1, UPT, UR16, UR4, UPT ;  /* 0x000000041000728c */ /* 0x000fd6000bf24070 */
[----:B------:R-:W-:Y:S02]  /*0330*/  @!UP1 UIADD3 UR4, UR4, -UR16, URZ ;  /* 0x8000001004049290 */ /* 0x000fe4000fffe03f */
[----:B------:R-:W-:Y:S02]  /*0340*/  @!UP1 UIADD3 UR5, UR5, 0x1, URZ ;  /* 0x0000000105059890 */ /* 0x000fe4000fffe03f */
[----:B------:R-:W-:Y:S02]  /*0350*/  UISETP.GE.U32.AND UP0, UPT, UR4, UR16, UPT ;  /* 0x000000100400728c */ /* 0x000fe4000bf06070 */
[----:B------:R-:W-:Y:S02]  /*0360*/  UISETP.GE.AND UP1, UPT, UR8, URZ, UPT ;  /* 0x0000003f0800728c */ /* 0x000fe4000bf26270 */
[----:B------:R-:W-:Y:S01]  /*0370*/  ULOP3.LUT UR8, URZ, UR7, URZ, 0x33, !UPT ;  /* 0x000000073f087292 */ /* 0x000fe2000f8e333f */
[----:B------:R-:W-:Y:S02]  /*0380*/  UMOV UR4, 0x400 ;  /* 0x0000040000047882 */ /* 0x000fe40000000000 */
[----:B-1----:R-:W-:-:S04]  /*0390*/  UPRMT UR10, UR10, 0x654, UR4 ;  /* 0x000006540a0a7896 */ /* 0x002fc80008000004 */
[----:B------:R-:W-:Y:S02]  /*03a0*/  @UP0 UIADD3 UR5, UR5, 0x1, URZ ;  /* 0x0000000105050890 */ /* 0x000fe4000fffe03f */
[----:B------:R-:W-:Y:S02]  /*03b0*/  UISETP.NE.AND UP0, UPT, UR7, URZ, UPT ;  /* 0x0000003f0700728c */ /* 0x000fe4000bf05270 */
[----:B------:R-:W-:-:S04]  /*03c0*/  @!UP1 UIADD3 UR5, -UR5, URZ, URZ ;  /* 0x0000003f05059290 */ /* 0x000fc8000fffe13f */
[----:B------:R-:W-:-:S04]  /*03d0*/  USEL UR5, UR8, UR5, !UP0 ;  /* 0x0000000508057287 */ /* 0x000fc8000c000000 */
[----:B------:R-:W-:-:S06]  /*03e0*/  USHF.L.U32 UR7, UR5, 0x5, URZ ;  /* 0x0000000505077899 */ /* 0x000fcc000800063f */
[----:B------:R-:W-:Y:S01]  /*03f0*/  IMAD.U32 R2, RZ, RZ, UR7 ;  /* 0x00000007ff027e24 */ /* 0x000fe2000f8e00ff */
[----:B------:R-:W-:-:S04]  /*0400*/  LOP3.LUT R0, R25, UR7, RZ, 0xfc, !PT ;  /* 0x0000000719007c12 */ /* 0x000fc8000f8efcff */
[----:B------:R-:W-:Y:S01]  /*0410*/  LOP3.LUT R2, R2, 0x10, R25, 0xfe, !PT ;  /* 0x0000001002027812 */ /* 0x000fe200078efe19 */
[----:B------:R-:W-:-:S04]  /*0420*/  IMAD.HI R4, R0, 0x2aaaaaab, RZ ;  /* 0x2aaaaaab00047827 */ /* 0x000fc800078e02ff */
[----:B------:R-:W-:Y:S01]  /*0430*/  IMAD.HI R6, R2, 0x2aaaaaab, RZ ;  /* 0x2aaaaaab02067827 */ /* 0x000fe200078e02ff */
[----:B------:R-:W-:-:S04]  /*0440*/  SHF.R.U32.HI R5, RZ, 0x1f, R4 ;  /* 0x0000001fff057819 */ /* 0x000fc80000011604 */
[----:B------:R-:W-:Y:S02]  /*0450*/  SHF.R.U32.HI R7, RZ, 0x1f, R6 ;  /* 0x0000001fff077819 */ /* 0x000fe40000011606 */
[----:B------:R-:W-:Y:S02]  /*0460*/  LEA.HI R5, R4, R5, RZ, 0x17 ;  /* 0x0000000504057211 */ /* 0x000fe400078fb8ff */
[----:B------:R-:W-:Y:S02]  /*0470*/  LEA.HI R7, R6, R7, RZ, 0x17 ;  /* 0x0000000706077211 */ /* 0x000fe400078fb8ff */
[----:B------:R-:W-:Y:S01]  /*0480*/  LOP3.LUT R6, R26, 0x18, R3, 0x48, !PT ;  /* 0x000000181a067812 */ /* 0x000fe200078e4803 */
[----:B------:R-:W-:Y:S01]  /*0490*/  IMAD R4, R5, -0xc00, R0 ;  /* 0xfffff40005047824 */ /* 0x000fe200078e0200 */
[----:B------:R-:W-:Y:S01]  /*04a0*/  LOP3.LUT R5, R26, 0x18, RZ, 0xc0, !PT ;  /* 0x000000181a057812 */ /* 0x000fe200078ec0ff */
[----:B------:R-:W-:Y:S01]  /*04b0*/  IMAD R2, R7, -0xc00, R2 ;  /* 0xfffff40007027824 */ /* 0x000fe200078e0202 */
[----:B------:R-:W-:-:S03]  /*04c0*/  LOP3.LUT R0, R25, 0x10, RZ, 0xfc, !PT ;  /* 0x0000001019007812 */ /* 0x000fc600078efcff */
[--C-:B------:R-:W-:Y:S02]  /*04d0*/  IMAD R7, R2, 0x300, R5.reuse ;  /* 0x0000030002077824 */ /* 0x100fe400078e0205 */
[--C-:B------:R-:W-:Y:S02]  /*04e0*/  IMAD R2, R25, 0x20, R6.reuse ;  /* 0x0000002019027824 */ /* 0x100fe400078e0206 */
[----:B------:R-:W-:Y:S02]  /*04f0*/  IMAD R35, R4, 0x300, R5 ;  /* 0x0000030004237824 */ /* 0x000fe400078e0205 */
[----:B------:R-:W-:Y:S01]  /*0500*/  IMAD R0, R0, 0x20, R6 ;  /* 0x0000002000007824 */ /* 0x000fe200078e0206 */
[----:B------:R-:W-:Y:S01]  /*0510*/  LEA R2, R2, UR10, 0x1 ;  /* 0x0000000a02027c11 */ /* 0x000fe2000f8e08ff */
[----:B---3--:R-:W-:-:S03]  /*0520*/  IMAD.WIDE.U32 R4, R5, 0x2, R36 ;  /* 0x0000000205047825 */ /* 0x008fc600078e0024 */
[----:B------:R-:W-:Y:S01]  /*0530*/  LEA R24, R0, UR10, 0x1 ;  /* 0x0000000a00187c11 */ /* 0x000fe2000f8e08ff */
[----:B----4-:R-:W-:Y:S01]  /*0540*/  IMAD.WIDE R34, R35, 0x2, R32 ;  /* 0x0000000223227825 */ /* 0x010fe200078e0220 */
[----:B------:R-:W-:Y:S01]  /*0550*/  @!PT LDS RZ, [RZ] ;  /* 0x00000000fffff984 */ /* 0x000fe20000000800 */
[----:B------:R-:W-:Y:S01]  /*0560*/  @!PT LDS RZ, [RZ] ;  /* 0x00000000fffff984 */ /* 0x000fe20000000800 */
[----:B------:R-:W-:Y:S01]  /*0570*/  @!PT LDS RZ, [RZ] ;  /* 0x00000000fffff984 */ /* 0x000fe20000000800 */
[----:B------:R-:W-:Y:S01]  /*0580*/  LDGSTS.E.BYPASS.128 [R2], desc[UR14][R4.64] ;  /* 0x0000000004027fae */ /* 0x000fe2000b901c4e */
[----:B------:R-:W-:Y:S02]  /*0590*/  SHF.R.U32.HI R0, RZ, 0x2, R3 ;  /* 0x00000002ff007819 */ /* 0x000fe40000011603 */
[----:B------:R-:W-:Y:S01]  /*05a0*/  IMAD.WIDE R32, R7, 0x2, R32 ;  /* 0x0000000207207825 */ /* 0x000fe200078e0220 */
[----:B------:R-:W0:Y:S01]  /*05b0*/  LDGDEPBAR ;  /* 0x00000000000079af */ /* 0x000e220000000000 */
[----:B------:R-:W-:Y:S02]  /*05c0*/  LOP3.LUT R0, R0, 0x8, RZ, 0xc0, !PT ;  /* 0x0000000800007812 */ /* 0x000fe400078ec0ff */
[----:B------:R-:W-:Y:S01]  /*05d0*/  LOP3.LUT R7, R15, R14, RZ, 0x3c, !PT ;  /* 0x0000000e0f077212 */ /* 0x000fe200078e3cff */
[----:B------:R-:W-:Y:S01]  /*05e0*/  LDGSTS.E.BYPASS.128 [R2+0x1000], desc[UR14][R34.64] ;  /* 0x0100000022027fae */ /* 0x000fe2000b901c4e */
[----:B------:R-:W-:Y:S01]  /*05f0*/  LOP3.LUT R6, R0, 0x17, R3, 0xf8, !PT ;  /* 0x0000001700067812 */ /* 0x000fe200078ef803 */
[----:B------:R-:W-:Y:S01]  /*0600*/  IMAD.WIDE.U32 R36, R27, 0x10, R36 ;  /* 0x000000101b247825 */ /* 0x000fe200078e0024 */
[----:B------:R-:W-:Y:S01]  /*0610*/  LOP3.LUT R3, R3, 0x1f, RZ, 0xc0, !PT ;  /* 0x0000001f03037812 */ /* 0x000fe200078ec0ff */
[----:B------:R-:W-:Y:S02]  /*0620*/  LDGSTS.E.BYPASS.128 [R24+0x1000], desc[UR14][R32.64] ;  /* 0x0100000020187fae */ /* 0x000fe4000b901c4e */
[----:B------:R-:W-:Y:S01]  /*0630*/  IMAD.SHL.U32 R16, R6, 0x20, RZ ;  /* 0x0000002006107824 */ /* 0x000fe200078e00ff */
[----:B------:R-:W-:Y:S01]  /*0640*/  SHF.R.U32.HI R3, RZ, 0x2, R3 ;  /* 0x00000002ff037819 */ /* 0x000fe20000011603 */
[----:B------:R-:W0:Y:S01]  /*0650*/  LDGDEPBAR ;  /* 0x00000000000079af */ /* 0x000e220000000000 */
[----:B------:R-:W-:Y:S01]  /*0660*/  IMAD.SHL.U32 R7, R7, 0x8, RZ ;  /* 0x0000000807077824 */ /* 0x000fe200078e00ff */
[----:B------:R-:W-:Y:S04]  /*0670*/  BAR.SYNC.DEFER_BLOCKING 0x0 ;  /* 0x0000000000007b1d */ /* 0x000fe80000010000 */
[----:B------:R-:W-:-:S04]  /*0680*/  LOP3.LUT R7, R16, R7, RZ, 0xfc, !PT ;  /* 0x0000000710077212 */ /* 0x000fc800078efcff */
[----:B------:R-:W-:Y:S01]  /*0690*/  LEA R30, R7, UR10, 0x1 ;  /* 0x0000000a071e7c11 */ /* 0x000fe2000f8e08ff */
[----:B------:R-:W-:Y:S01]  /*06a0*/  @!PT LDS RZ, [RZ] ;  /* 0x00000000fffff984 */ /* 0x000fe20000000800 */
[----:B------:R-:W-:Y:S01]  /*06b0*/  @!PT LDS RZ, [RZ] ;  /* 0x00000000fffff984 */ /* 0x000fe20000000800 */
[----:B------:R-:W-:Y:S01]  /*06c0*/  @!PT LDS RZ, [RZ] ;  /* 0x00000000fffff984 */ /* 0x000fe20000000800 */
[----:B------:R-:W-:Y:S04]  /*06d0*/  LDGSTS.E.BYPASS.128 [R2+0x400], desc[UR14][R4.64+0x40] ;  /* 0x0040004004027fae */ /* 0x000fe8000b901c4e */
[----:B------:R-:W0:Y:S04]  /*06e0*/  LDGDEPBAR ;  /* 0x00000000000079af */ /* 0x000e280000000000 */
[----:B------:R-:W-:Y:S04]  /*06f0*/  LDGSTS.E.BYPASS.128 [R2+0x1800], desc[UR14][R34.64+0x40] ;  /* 0x0180004022027fae */ /* 0x000fe8000b901c4e */
[----:B------:R-:W-:Y:S04]  /*0700*/  LDGSTS.E.BYPASS.128 [R24+0x1800], desc[UR14][R32.64+0x40] ;  /* 0x0180004020187fae */ /* 0x000fe8000b901c4e */
[----:B------:R-:W0:Y:S01]  /*0710*/  LDGDEPBAR ;  /* 0x00000000000079af */ /* 0x000e220000000000 */
[----:B------:R-:W-:Y:S06]  /*0720*/  BAR.SYNC.DEFER_BLOCKING 0x0 ;  /* 0x0000000000007b1d */ /* 0x000fec0000010000 */
        /* <DEDUP_REMOVED lines=12> */
[----:B------:R1:W-:Y:S04]  /*07f0*/  LDGSTS.E.BYPASS.128 [R2+0xc00], desc[UR14][R4.64+0xc0] ;  /* 0x00c000c004027fae */ /* 0x0003e8000b901c4e */
[----:B------:R-:W0:Y:S04]  /*0800*/  LDGDEPBAR ;  /* 0x00000000000079af */ /* 0x000e280000000000 */
[----:B------:R2:W-:Y:S04]  /*0810*/  LDGSTS.E.BYPASS.128 [R2+0x2800], desc[UR14][R34.64+0xc0] ;  /* 0x028000c022027fae */ /* 0x0005e8000b901c4e */
[----:B------:R2:W-:Y:S01]  /*0820*/  LDGSTS.E.BYPASS.128 [R24+0x2800], desc[UR14][R32.64+0xc0] ;  /* 0x028000c020187fae */ /* 0x0005e2000b901c4e */
[----:B-1----:R-:W-:-:S02]  /*0830*/  LOP3.LUT R4, R13, R14, RZ, 0x3c, !PT ;  /* 0x0000000e0d047212 */ /* 0x002fc400078e3cff */
[----:B------:R-:W-:Y:S01]  /*0840*/  LOP3.LUT R13, R14, 0x2, R13, 0x1e, !PT ;  /* 0x000000020e0d7812 */ /* 0x000fe200078e1e0d */
[----:B------:R-:W0:Y:S01]  /*0850*/  LDGDEPBAR ;  /* 0x00000000000079af */ /* 0x000e220000000000 */
[----:B------:R-:W-:Y:S01]  /*0860*/  LOP3.LUT R14, R14, 0x2, R15, 0x1e, !PT ;  /* 0x000000020e0e7812 */ /* 0x000fe200078e1e0f */
[----:B------:R-:W-:Y:S02]  /*0870*/  IMAD.SHL.U32 R5, R4, 0x8, RZ ;  /* 0x0000000804057824 */ /* 0x000fe400078e00ff */
[----:B------:R-:W-:Y:S02]  /*0880*/  IMAD.SHL.U32 R13, R13, 0x8, RZ ;  /* 0x000000080d0d7824 */ /* 0x000fe400078e00ff */
[----:B------:R-:W-:Y:S01]  /*0890*/  IMAD.SHL.U32 R15, R14, 0x8, RZ ;  /* 0x000000080e0f7824 */ /* 0x000fe200078e00ff */
[----:B------:R-:W-:Y:S02]  /*08a0*/  LOP3.LUT R5, R5, R12, RZ, 0xfc, !PT ;  /* 0x0000000c05057212 */ /* 0x000fe400078efcff */
[----:B------:R-:W-:-:S02]  /*08b0*/  LOP3.LUT R13, R12, R13, RZ, 0xfc, !PT ;  /* 0x0000000d0c0d7212 */ /* 0x000fc400078efcff */
[----:B------:R-:W-:Y:S02]  /*08c0*/  LOP3.LUT R15, R16, R15, RZ, 0xfc, !PT ;  /* 0x0000000f100f7212 */ /* 0x000fe400078efcff */
[----:B------:R-:W-:Y:S02]  /*08d0*/  LEA R31, R5, UR10, 0x1 ;  /* 0x0000000a051f7c11 */ /* 0x000fe4000f8e08ff */
[----:B------:R-:W-:Y:S02]  /*08e0*/  LEA R29, R13, UR10, 0x1 ;  /* 0x0000000a0d1d7c11 */ /* 0x000fe4000f8e08ff */
[----:B------:R-:W-:Y:S01]  /*08f0*/  LEA R28, R15, UR10, 0x1 ;  /* 0x0000000a0f1c7c11 */ /* 0x000fe2000f8e08ff */
[----:B------:R-:W-:-:S04]  /*0900*/  DEPBAR.LE SB0, 0x6 ;  /* 0x000081800000791a */ /* 0x000fc80000000000 */
[----:B------:R-:W-:Y:S06]  /*0910*/  BAR.SYNC.DEFER_BLOCKING 0x0 ;  /* 0x0000000000007b1d */ /* 0x000fec0000010000 */
[----:B------:R-:W-:Y:S04]  /*0920*/  LDSM.16.M88.4 R4, [R31] ;  /* 0x000000001f04783b */ /* 0x000fe80000000200 */
[----:B------:R-:W1:Y:S04]  /*0930*/  LDSM.16.M88.4 R8, [R30+0x1000] ;  /* 0x001000001e08783b */ /* 0x000e680000000200 */
[----:B------:R-:W-:Y:S04]  /*0940*/  LDSM.16.M88.4 R12, [R29] ;  /* 0x000000001d0c783b */ /* 0x000fe80000000200 */
[----:B------:R-:W3:Y:S01]  /*0950*/  LDSM.16.M88.4 R20, [R28+0x1000] ;  /* 0x001000001c14783b */ /* 0x000ee20000000200 */
[----:B------:R-:W-:Y:S06]  /*0960*/  BAR.SYNC.DEFER_BLOCKING 0x0 ;  /* 0x0000000000007b1d */ /* 0x000fec0000010000 */
[----:B------:R-:W-:Y:S01]  /*0970*/  @!PT LDS RZ, [RZ] ;  /* 0x00000000fffff984 */ /* 0x000fe20000000800 */
[----:B------:R-:W-:Y:S01]  /*0980*/  @!PT LDS RZ, [RZ] ;  /* 0x00000000fffff984 */ /* 0x000fe20000000800 */
[----:B------:R-:W-:Y:S01]  /*0990*/  @!PT LDS RZ, [RZ] ;  /* 0x00000000fffff984 */ /* 0x000fe20000000800 */
[----:B------:R2:W-:Y:S04]  /*09a0*/  LDGSTS.E.BYPASS.128 [R2], desc[UR14][R36.64+0x100] ;  /* 0x0000010024027fae */ /* 0x0005e8000b901c4e */
[----:B------:R-:W0:Y:S01]  /*09b0*/  LDGDEPBAR ;  /* 0x00000000000079af */ /* 0x000e220000000000 */
[----:B-1----:R-:W-:Y:S03]  /*09c0*/  HMMA.16816.F32.BF16 R16, R4, R8, RZ ;  /* 0x000000080410723c */ /* 0x002fe600000418ff */
[----:B------:R2:W-:Y:S03]  /*09d0*/  LDGSTS.E.BYPASS.128 [R2+0x1000], desc[UR14][R34.64+0x100] ;  /* 0x0100010022027fae */ /* 0x0005e6000b901c4e */
[----:B------:R-:W-:Y:S01]  /*09e0*/  HMMA.16816.F32.BF16 R4, R4, R10, RZ ;  /* 0x0000000a0404723c */ /* 0x000fe200000418ff */
[----:B------:R2:W-:Y:S04]  /*09f0*/  LDGSTS.E.BYPASS.128 [R24+0x1000], desc[UR14][R32.64+0x100] ;  /* 0x0100010020187fae */ /* 0x0005e8000b901c4e */
[----:B------:R-:W0:-:S13]  /*0a00*/  LDGDEPBAR ;  /* 0x00000000000079af */ /* 0x000e1a0000000000 */
[----:B---3--:R-:W-:Y:S06]  /*0a10*/  HMMA.16816.F32.BF16 R16, R12, R20, R16 ;  /* 0x000000140c10723c */ /* 0x008fec0000041810 */
[----:B------:R-:W-:Y:S01]  /*0a20*/  HMMA.16816.F32.BF16 R12, R12, R22, R4 ;  /* 0x000000160c0c723c */ /* 0x000fe20000041804 */
[----:B------:R-:W-:Y:S01]  /*0a30*/  IABS R20, UR13 ;  /* 0x0000000d00147c13 */ /* 0x000fe20008000000 */
[----:B------:R-:W-:-:S04]  /*0a40*/  DEPBAR.LE SB0, 0x6 ;  /* 0x000081800000791a */ /* 0x000fc80000000000 */
[----:B------:R-:W-:Y:S01]  /*0a50*/  BAR.SYNC.DEFER_BLOCKING 0x0 ;  /* 0x0000000000007b1d */ /* 0x000fe20000010000 */
[----:B------:R-:W-:-:S13]  /*0a60*/  R2UR UR12, R20 ;  /* 0x00000000140c72ca */ /* 0x000fda00000e0000 */
[----:B------:R-:W-:-:S04]  /*0a70*/  UIMAD.WIDE.U32 UR4, UR9, UR12, URZ ;  /* 0x0000000c090472a5 */ /* 0x000fc8000f8e003f */
[----:B------:R-:W-:-:S04]  /*0a80*/  UIMAD UR5, UR5, UR11, UR12 ;  /* 0x0000000b050572a4 */ /* 0x000fc8000f8e020c */
[----:B------:R-:W-:Y:S01]  /*0a90*/  UISETP.GT.U32.AND UP1, UPT, UR16, UR5, UPT ;  /* 0x000000051000728c */ /* 0x000fe2000bf24070 */
[----:B------:R-:W-:Y:S04]  /*0aa0*/  LDSM.16.M88.4 R8, [R31+0x400] ;  /* 0x000400001f08783b */ /* 0x000fe80000000200 */
[----:B------:R-:W1:Y:S06]  /*0ab0*/  LDSM.16.M88.4 R4, [R30+0x1800] ;  /* 0x001800001e04783b */ /* 0x000e6c0000000200 */
[----:B------:R-:W-:-:S04]  /*0ac0*/  @!UP1 UIADD3 UR5, UR5, -UR16, URZ ;  /* 0x8000001005059290 */ /* 0x000fc8000fffe03f */
[----:B------:R-:W-:-:S11]  /*0ad0*/  UISETP.GT.U32.AND UP1, UPT, UR16, UR5, UPT ;  /* 0x000000051000728c */ /* 0x000fd6000bf24070 */
[----:B------:R-:W-:-:S04]  /*0ae0*/  @!UP1 UIADD3 UR5, UR5, -UR16, URZ ;  /* 0x8000001005059290 */ /* 0x000fc8000fffe03f */
[----:B------:R-:W-:-:S04]  /*0af0*/  @!UP2 UIADD3 UR5, -UR5, URZ, URZ ;  /* 0x0000003f0505a290 */ /* 0x000fc8000fffe13f */
[----:B------:R-:W-:-:S04]  /*0b00*/  USEL UR5, UR8, UR5, !UP0 ;  /* 0x0000000508057287 */ /* 0x000fc8000c000000 */
[----:B------:R-:W-:-:S04]  /*0b10*/  ULEA UR5, UR6, UR5, 0x3 ;  /* 0x0000000506057291 */ /* 0x000fc8000f8e183f */
[----:B------:R-:W-:Y:S01]  /*0b20*/  USHF.L.U32 UR5, UR5, 0x4, URZ ;  /* 0x0000000405057899 */ /* 0x000fe2000800063f */
[----:B-1----:R-:W-:Y:S05]  /*0b30*/  HMMA.16816.F32.BF16 R16, R8, R4, R16 ;  /* 0x000000040810723c */ /* 0x002fea0000041810 */
[----:B------:R-:W-:Y:S01]  /*0b40*/  LOP3.LUT R25, R25, UR5, RZ, 0xfc, !PT ;  /* 0x0000000519197c12 */ /* 0x000fe2000f8efcff */
[----:B------:R-:W-:Y:S01]  /*0b50*/  HMMA.16816.F32.BF16 R12, R8, R6, R12 ;  /* 0x00000006080c723c */ /* 0x000fe2000004180c */
[----:B------:R-:W-:Y:S02]  /*0b60*/  LDSM.16.M88.4 R8, [R29+0x400] ;  /* 0x000400001d08783b */ /* 0x000fe40000000200 */
[----:B------:R-:W-:-:S02]  /*0b70*/  ISETP.GE.AND P0, PT, R25, 0x1, PT ;  /* 0x000000011900780c */ /* 0x000fc40003f06270 */
[----:B------:R-:W1:Y:S01]  /*0b80*/  LDSM.16.M88.4 R4, [R28+0x1800] ;  /* 0x001800001c04783b */ /* 0x000e620000000200 */
        /* <DEDUP_REMOVED lines=8> */
[----:B-1----:R-:W-:Y:S03]  /*0c10*/  HMMA.16816.F32.BF16 R16, R8, R4, R16 ;  /* 0x000000040810723c */ /* 0x002fe60000041810 */
[----:B------:R-:W0:Y:S03]  /*0c20*/  LDGDEPBAR ;  /* 0x00000000000079af */ /* 0x000e260000000000 */
[----:B------:R-:W-:Y:S01]  /*0c30*/  HMMA.16816.F32.BF16 R12, R8, R6, R12 ;  /* 0x00000006080c723c */ /* 0x000fe2000004180c */
[----:B------:R-:W-:-:S04]  /*0c40*/  DEPBAR.LE SB0, 0x6 ;  /* 0x000081800000791a */ /* 0x000fc80000000000 */
[----:B------:R-:W-:Y:S06]  /*0c50*/  BAR.SYNC.DEFER_BLOCKING 0x0 ;  /* 0x0000000000007b1d */ /* 0x000fec0000010000 */
[----:B------:R-:W-:Y:S04]  /*0c60*/  LDSM.16.M88.4 R8, [R31+0x800] ;  /* 0x000800001f08783b */ /* 0x000fe80000000200 */
[----:B------:R-:W1:Y:S03]  /*0c70*/  LDSM.16.M88.4 R4, [R30+0x2000] ;  /* 0x002000001e04783b */ /* 0x000e660000000200 */
[----:B-1----:R-:W-:Y:S06]  /*0c80*/  HMMA.16816.F32.BF16 R16, R8, R4, R16 ;  /* 0x000000040810723c */ /* 0x002fec0000041810 */
[----:B------:R-:W-:Y:S01]  /*0c90*/  HMMA.16816.F32.BF16 R12, R8, R6, R12 ;  /* 0x00000006080c723c */ /* 0x000fe2000004180c */
[----:B------:R-:W-:Y:S04]  /*0ca0*/  LDSM.16.M88.4 R8, [R29+0x800] ;  /* 0x000800001d08783b */ /* 0x000fe80000000200 */
        /* <DEDUP_REMOVED lines=33> */
[----:B------:R-:W-:Y:S04]  /*0ec0*/  LDSM.16.M88.4 R8, [R31] ;  /* 0x000000001f08783b */ /* 0x000fe80000000200 */
[----:B------:R-:W1:Y:S03]  /*0ed0*/  LDSM.16.M88.4 R4, [R30+0x1000] ;  /* 0x001000001e04783b */ /* 0x000e660000000200 */
[----:B-1----:R-:W-:Y:S06]  /*0ee0*/  HMMA.16816.F32.BF16 R16, R8, R4, R16 ;  /* 0x000000040810723c */ /* 0x002fec0000041810 */
[----:B------:R-:W-:Y:S01]  /*0ef0*/  HMMA.16816.F32.BF16 R12, R8, R6, R12 ;  /* 0x00000006080c723c */ /* 0x000fe2000004180c */
[----:B------:R-:W-:Y:S04]  /*0f00*/  LDSM.16.M88.4 R8, [R29] ;  /* 0x000000001d08783b */ /* 0x000fe80000000200 */
[----:B------:R-:W1:Y:S01]  /*0f10*/  LDSM.16.M88.4 R4, [R28+0x1000] ;  /* 0x001000001c04783b */ /* 0x000e620000000200 */
[----:B------:R-:W-:Y:S06]  /*0f20*/  BAR.SYNC.DEFER_BLOCKING 0x0 ;  /* 0x0000000000007b1d */ /* 0x000fec0000010000 */
[----:B------:R-:W-:Y:S01]  /*0f30*/  @!PT LDS RZ, [RZ] ;  /* 0x00000000fffff984 */ /* 0x000fe20000000800 */
[----:B------:R-:W-:Y:S01]  /*0f40*/  @!PT LDS RZ, [RZ] ;  /* 0x00000000fffff984 */ /* 0x000fe20000000800 */
[----:B------:R-:W-:Y:S01]  /*0f50*/  @!PT LDS RZ, [RZ] ;  /* 0x00000000fffff984 */ /* 0x000fe20000000800 */
[----:B------:R2:W-:Y:S04]  /*0f60*/  LDGSTS.E.BYPASS.128 [R2], desc[UR14][R36.64+0x200] ;  /* 0x0000020024027fae */ /* 0x0005e8000b901c4e */
        /* <DEDUP_REMOVED lines=303> */
[----:B------:R2:W-:Y:S04]  /*2260*/  LDGSTS.E.BYPASS.128 [R2], desc[UR14][R36.64+0x600], !PT ;  /* 0x0000060024027fae */ /* 0x0005e8000f901c4e */
[----:B------:R-:W0:Y:S04]  /*2270*/  LDGDEPBAR ;  /* 0x00000000000079af */ /* 0x000e280000000000 */
[----:B------:R2:W-:Y:S04]  /*2280*/  LDGSTS.E.BYPASS.128 [R2+0x1000], desc[UR14][R34.64+0x600], !PT ;  /* 0x0100060022027fae */ /* 0x0005e8000f901c4e */
[----:B------:R2:W-:Y:S01]  /*2290*/  LDGSTS.E.BYPASS.128 [R24+0x1000], desc[UR14][R32.64+0x600], !PT ;  /* 0x0100060020187fae */ /* 0x0005e2000f901c4e */
        /* <DEDUP_REMOVED lines=15> */
[----:B------:R2:W-:Y:S04]  /*2390*/  LDGSTS.E.BYPASS.128 [R2+0x400], desc[UR14][R36.64+0x640], !PT ;  /* 0x0040064024027fae */ /* 0x0005e8000f901c4e */
        /* <DEDUP_REMOVED lines=44> */
[----:B------:R-:W-:Y:S01]  /*2660*/  IMAD R4, R27, 0x2, R0 ;  /* 0x000000021b047824 */ /* 0x000fe200078e0200 */
[----:B------:R-:W-:-:S03]  /*2670*/  LOP3.LUT R0, R3, R0, RZ, 0xfc, !PT ;  /* 0x0000000003007212 */ /* 0x000fc600078efcff */
[----:B------:R-:W-:Y:S02]  /*2680*/  IMAD R4, R3, 0x28, R4 ;  /* 0x0000002803047824 */ /* 0x000fe400078e0204 */
[----:B------:R-:W-:Y:S02]  /*2690*/  IMAD.U32 R9, RZ, RZ, UR7 ;  /* 0x00000007ff097e24 */ /* 0x000fe4000f8e00ff */
[----:B------:R-:W-:Y:S01]  /*26a0*/  IMAD R0, R0, 0x5, R27 ;  /* 0x0000000500007824 */ /* 0x000fe200078e021b */
[----:B------:R-:W-:Y:S02]  /*26b0*/  LEA R4, R4, UR10, 0x1 ;  /* 0x0000000a04047c11 */ /* 0x000fe4000f8e08ff */
[----:B------:R-:W-:Y:S01]  /*26c0*/  LOP3.LUT R9, R9, 0x18, R26, 0xf8, !PT ;  /* 0x0000001809097812 */ /* 0x000fe200078ef81a */
[----:B------:R-:W-:-:S03]  /*26d0*/  IMAD.SHL.U32 R0, R0, 0x8, RZ ;  /* 0x0000000800007824 */ /* 0x000fc600078e00ff */
[----:B------:R-:W-:Y:S02]  /*26e0*/  ISETP.LT.AND P0, PT, R9, 0xc00, !P0 ;  /* 0x00000c000900780c */ /* 0x000fe40004701270 */
[----:B------:R-:W-:Y:S02]  /*26f0*/  F2FP.BF16.F32.PACK_AB R17, R17, R16 ;  /* 0x000000101111723e */ /* 0x000fe400000010ff */
[----:B------:R-:W-:Y:S01]  /*2700*/  F2FP.BF16.F32.PACK_AB R19, R19, R18 ;  /* 0x000000121313723e */ /* 0x000fe200000010ff */
[----:B------:R-:W-:-:S04]  /*2710*/  DEPBAR.LE SB0, 0x6 ;  /* 0x000081800000791a */ /* 0x000fc80000000000 */
[----:B------:R-:W-:Y:S01]  /*2720*/  BAR.SYNC.DEFER_BLOCKING 0x0 ;  /* 0x0000000000007b1d */ /* 0x000fe20000010000 */
[----:B------:R-:W-:Y:S02]  /*2730*/  F2FP.BF16.F32.PACK_AB R13, R13, R12 ;  /* 0x0000000c0d0d723e */ /* 0x000fe400000010ff */
[----:B------:R-:W-:Y:S02]  /*2740*/  F2FP.BF16.F32.PACK_AB R15, R15, R14 ;  /* 0x0000000e0f0f723e */ /* 0x000fe400000010ff */
[----:B------:R-:W-:Y:S01]  /*2750*/  LEA R0, R0, UR10, 0x1 ;  /* 0x0000000a00007c11 */ /* 0x000fe2000f8e08ff */
[----:B------:R-:W-:-:S04]  /*2760*/  DEPBAR.LE SB0, 0x0 ;  /* 0x000080000000791a */ /* 0x000fc80000000000 */
[----:B------:R-:W-:Y:S06]  /*2770*/  BAR.SYNC.DEFER_BLOCKING 0x0 ;  /* 0x0000000000007b1d */ /* 0x000fec0000010000 */
[----:B------:R2:W-:Y:S04]  /*2780*/  STS [R4], R17 ;  /* 0x0000001104007388 */ /* 0x0005e80000000800 */
[----:B------:R2:W-:Y:S04]  /*2790*/  STS [R4+0x280], R19 ;  /* 0x0002801304007388 */ /* 0x0005e80000000800 */
[----:B------:R2:W-:Y:S04]  /*27a0*/  STS [R4+0x20], R13 ;  /* 0x0000200d04007388 */ /* 0x0005e80000000800 */
[----:B------:R2:W-:Y:S01]  /*27b0*/  STS [R4+0x2a0], R15 ;  /* 0x0002a00f04007388 */ /* 0x0005e20000000800 */
[----:B------:R-:W-:Y:S06]  /*27c0*/  BAR.SYNC.DEFER_BLOCKING 0x0 ;  /* 0x0000000000007b1d */ /* 0x000fec0000010000 */
[----:B--2---:R-:W-:Y:S05]  /*27d0*/  @!P0 EXIT ;  /* 0x000000000000894d */ /* 0x004fea0003800000 */
[----:B------:R-:W1:Y:S01]  /*27e0*/  LDS.128 R4, [R0] ;  /* 0x0000000000047984 */ /* 0x000e620000000c00 */
[----:B------:R-:W2:Y:S02]  /*27f0*/  LDC.64 R2, c[0x0][0x220] ;  /* 0x00008800ff027b82 */ /* 0x000ea40000000a00 */
[----:B--2---:R-:W-:-:S05]  /*2800*/  IMAD.WIDE R2, R9, 0x2, R2 ;  /* 0x0000000209027825 */ /* 0x004fca00078e0202 */
[----:B-1----:R-:W-:Y:S01]  /*2810*/  STG.E.128 desc[UR14][R2.64], R4 ;  /* 0x0000000402007986 */ /* 0x002fe2000c101d0e */
[----:B------:R-:W-:Y:S05]  /*2820*/  EXIT ;  /* 0x000000000000794d */ /* 0x000fea0003800000 */
.L_x_0:
[----:B------:R-:W-:-:S00]  /*2830*/  BRA `(.L_x_0) ;  /* 0xfffffffc00fc7947 */ /* 0x000fc0000383ffff */
[----:B------:R-:W-:-:S00]  /*2840*/  NOP ;  /* 0x0000000000007918 */ /* 0x000fc00000000000 */
        /* <DEDUP_REMOVED lines=11> */
.L_x_1:


//--------------------- .nv.shared.triton_mm      --------------------------
	.section	.nv.shared.triton_mm,"aw",@nobits
	.sectionflags	@""
	.align	16
	.zero		1024


//--------------------- .nv.constant0.triton_mm   --------------------------
	.section	.nv.constant0.triton_mm,"a",@progbits
	.sectionflags	@""
	.align	4
.nv.constant0.triton_mm:
	.zero		552
